//
// Generated by NVIDIA NVVM Compiler
//
// Compiler Build ID: CL-36424714
// Cuda compilation tools, release 13.0, V13.0.88
// Based on NVVM 20.0.0
//

.version 9.0
.target sm_100
.address_size 64

	// .globl	_Z17stack_push_kernelPiS_iiS_

.visible .entry _Z17stack_push_kernelPiS_iiS_(
	.param .u64 .ptr .align 1 _Z17stack_push_kernelPiS_iiS__param_0,
	.param .u64 .ptr .align 1 _Z17stack_push_kernelPiS_iiS__param_1,
	.param .u32 _Z17stack_push_kernelPiS_iiS__param_2,
	.param .u32 _Z17stack_push_kernelPiS_iiS__param_3,
	.param .u64 .ptr .align 1 _Z17stack_push_kernelPiS_iiS__param_4
)
{
	.reg .pred 	%p<5>;
	.reg .b32 	%r<12>;
	.reg .b64 	%rd<11>;

	ld.param.u64 	%rd2, [_Z17stack_push_kernelPiS_iiS__param_0];
	ld.param.u64 	%rd4, [_Z17stack_push_kernelPiS_iiS__param_1];
	ld.param.u32 	%r5, [_Z17stack_push_kernelPiS_iiS__param_2];
	ld.param.u32 	%r6, [_Z17stack_push_kernelPiS_iiS__param_3];
	ld.param.u64 	%rd3, [_Z17stack_push_kernelPiS_iiS__param_4];
	cvta.to.global.u64 	%rd1, %rd4;
	mov.u32 	%r1, %tid.x;
	mov.u32 	%r2, %ctaid.x;
	or.b32  	%r7, %r1, %r2;
	setp.ne.s32 	%p1, %r7, 0;
	@%p1 bra 	$L__BB0_2;
	mov.b32 	%r8, 0;
	st.global.u32 	[%rd1], %r8;
$L__BB0_2:
	membar.gl;
	mov.u32 	%r9, %ntid.x;
	mad.lo.s32 	%r3, %r2, %r9, %r1;
	setp.ge.s32 	%p2, %r3, %r6;
	@%p2 bra 	$L__BB0_7;
	atom.global.add.u32 	%r4, [%rd1], 1;
	setp.ge.s32 	%p3, %r4, %r5;
	@%p3 bra 	$L__BB0_5;
	cvta.to.global.u64 	%rd5, %rd2;
	mul.wide.s32 	%rd6, %r4, 4;
	add.s64 	%rd7, %rd5, %rd6;
	st.global.u32 	[%rd7], %r3;
	bra.uni 	$L__BB0_6;
$L__BB0_5:
	atom.global.add.u32 	%r10, [%rd1], -1;
$L__BB0_6:
	setp.lt.s32 	%p4, %r4, %r5;
	selp.u32 	%r11, 1, 0, %p4;
	cvta.to.global.u64 	%rd8, %rd3;
	mul.wide.s32 	%rd9, %r3, 4;
	add.s64 	%rd10, %rd8, %rd9;
	st.global.u32 	[%rd10], %r11;
$L__BB0_7:
	ret;

}
	// .globl	_Z16stack_pop_kernelPiS_iiS_S_
.visible .entry _Z16stack_pop_kernelPiS_iiS_S_(
	.param .u64 .ptr .align 1 _Z16stack_pop_kernelPiS_iiS_S__param_0,
	.param .u64 .ptr .align 1 _Z16stack_pop_kernelPiS_iiS_S__param_1,
	.param .u32 _Z16stack_pop_kernelPiS_iiS_S__param_2,
	.param .u32 _Z16stack_pop_kernelPiS_iiS_S__param_3,
	.param .u64 .ptr .align 1 _Z16stack_pop_kernelPiS_iiS_S__param_4,
	.param .u64 .ptr .align 1 _Z16stack_pop_kernelPiS_iiS_S__param_5
)
{
	.reg .pred 	%p<4>;
	.reg .b32 	%r<14>;
	.reg .b64 	%rd<14>;

	ld.param.u64 	%rd2, [_Z16stack_pop_kernelPiS_iiS_S__param_0];
	ld.param.u64 	%rd5, [_Z16stack_pop_kernelPiS_iiS_S__param_1];
	ld.param.u32 	%r5, [_Z16stack_pop_kernelPiS_iiS_S__param_3];
	ld.param.u64 	%rd3, [_Z16stack_pop_kernelPiS_iiS_S__param_4];
	ld.param.u64 	%rd4, [_Z16stack_pop_kernelPiS_iiS_S__param_5];
	cvta.to.global.u64 	%rd1, %rd5;
	mov.u32 	%r6, %ctaid.x;
	mov.u32 	%r7, %ntid.x;
	mov.u32 	%r8, %tid.x;
	mad.lo.s32 	%r1, %r6, %r7, %r8;
	setp.ge.s32 	%p1, %r1, %r5;
	@%p1 bra 	$L__BB1_5;
	atom.global.add.u32 	%r2, [%rd1], -1;
	setp.lt.s32 	%p2, %r2, 1;
	@%p2 bra 	$L__BB1_3;
	add.s32 	%r11, %r2, -1;
	cvta.to.global.u64 	%rd6, %rd2;
	mul.wide.u32 	%rd7, %r11, 4;
	add.s64 	%rd8, %rd6, %rd7;
	ld.global.u32 	%r13, [%rd8];
	bra.uni 	$L__BB1_4;
$L__BB1_3:
	atom.global.add.u32 	%r10, [%rd1], 1;
	mov.b32 	%r13, -1;
$L__BB1_4:
	setp.gt.s32 	%p3, %r2, 0;
	cvta.to.global.u64 	%rd9, %rd3;
	mul.wide.s32 	%rd10, %r1, 4;
	add.s64 	%rd11, %rd9, %rd10;
	st.global.u32 	[%rd11], %r13;
	selp.u32 	%r12, 1, 0, %p3;
	cvta.to.global.u64 	%rd12, %rd4;
	add.s64 	%rd13, %rd12, %rd10;
	st.global.u32 	[%rd13], %r12;
$L__BB1_5:
	ret;

}


// ===== COMPILED SASS (sm_100) =====

	.target	sm_100

	.elftype	@"ET_EXEC"


//--------------------- .note.nv.tkinfo           --------------------------
	.section	.note.nv.tkinfo,"",@"SHT_NOTE"
	.sectionflags	@"SHF_NOTE_NV_TKINFO"
	.tkinfo
        /*0018*/ 	.word	0x00000002
        /*0030*/ 	.string	""
        /*0030*/ 	.string	"ptxas"
        /*0030*/ 	.string	"Cuda compilation tools, release 13.0, V13.0.88"
        /*0030*/ 	.string	"Build cuda_13.0.r13.0/compiler.36424714_0"
        /*0030*/ 	.string	"-arch sm_100 -m 64 "



//--------------------- .note.nv.cuinfo           --------------------------
	.section	.note.nv.cuinfo,"",@"SHT_NOTE"
	.sectionflags	@"SHF_NOTE_NV_CUINFO"
        /*0018*/ 	.short	0x0002
        /*001a*/ 	.short	0x0064
        /*001c*/ 	.short	0x0082
	.zero		2


//--------------------- .nv.info                  --------------------------
	.section	.nv.info,"",@"SHT_CUDA_INFO"
	.align	4


	//----- nvinfo : EIATTR_REGCOUNT
	.align		4
        /*0000*/ 	.byte	0x04, 0x2f
        /*0002*/ 	.short	(.L_1 - .L_0)
	.align		4
.L_0:
        /*0004*/ 	.word	index@(_Z17stack_push_kernelPiS_iiS_)
        /*0008*/ 	.word	0x00000012


	//----- nvinfo : EIATTR_FRAME_SIZE
	.align		4
.L_1:
        /*000c*/ 	.byte	0x04, 0x11
        /*000e*/ 	.short	(.L_3 - .L_2)
	.align		4
.L_2:
        /*0010*/ 	.word	index@(_Z17stack_push_kernelPiS_iiS_)
        /*0014*/ 	.word	0x00000000


	//----- nvinfo : EIATTR_REGCOUNT
	.align		4
.L_3:
        /*0018*/ 	.byte	0x04, 0x2f
        /*001a*/ 	.short	(.L_5 - .L_4)
	.align		4
.L_4:
        /*001c*/ 	.word	index@(_Z16stack_pop_kernelPiS_iiS_S_)
        /*0020*/ 	.word	0x0000000e


	//----- nvinfo : EIATTR_FRAME_SIZE
	.align		4
.L_5:
        /*0024*/ 	.byte	0x04, 0x11
        /*0026*/ 	.short	(.L_7 - .L_6)
	.align		4
.L_6:
        /*0028*/ 	.word	index@(_Z16stack_pop_kernelPiS_iiS_S_)
        /*002c*/ 	.word	0x00000000


	//----- nvinfo : EIATTR_MIN_STACK_SIZE
	.align		4
.L_7:
        /*0030*/ 	.byte	0x04, 0x12
        /*0032*/ 	.short	(.L_9 - .L_8)
	.align		4
.L_8:
        /*0034*/ 	.word	index@(_Z16stack_pop_kernelPiS_iiS_S_)
        /*0038*/ 	.word	0x00000000


	//----- nvinfo : EIATTR_MIN_STACK_SIZE
	.align		4
.L_9:
        /*003c*/ 	.byte	0x04, 0x12
        /*003e*/ 	.short	(.L_11 - .L_10)
	.align		4
.L_10:
        /*0040*/ 	.word	index@(_Z17stack_push_kernelPiS_iiS_)
        /*0044*/ 	.word	0x00000000
.L_11:


//--------------------- .nv.compat                --------------------------
	.section	.nv.compat,"",@"SHT_CUDA_COMPAT_INFO"
	.align	4
        /*0000*/ 	.byte	0x02, 0x09, 0x00, 0x00, 0x02, 0x02, 0x01, 0x00, 0x02, 0x05, 0x05, 0x00, 0x03, 0x07, 0x01, 0x01
        /*0010*/ 	.byte	0x02, 0x03, 0x00, 0x00, 0x02, 0x06, 0x01, 0x00, 0x04, 0x0b, 0x08, 0x00, 0x09, 0x00, 0x00, 0x00
        /*0020*/ 	.byte	0x00, 0x00, 0x00, 0x00


//--------------------- .nv.info._Z16stack_pop_kernelPiS_iiS_S_ --------------------------
	.section	.nv.info._Z16stack_pop_kernelPiS_iiS_S_,"",@"SHT_CUDA_INFO"
	.sectionflags	@""
	.align	4


	//----- nvinfo : EIATTR_CUDA_API_VERSION
	.align		4
        /*0000*/ 	.byte	0x04, 0x37
        /*0002*/ 	.short	(.L_13 - .L_12)
.L_12:
        /*0004*/ 	.word	0x00000082


	//----- nvinfo : EIATTR_KPARAM_INFO
	.align		4
.L_13:
        /*0008*/ 	.byte	0x04, 0x17
        /*000a*/ 	.short	(.L_15 - .L_14)
.L_14:
        /*000c*/ 	.word	0x00000000
        /*0010*/ 	.short	0x0005
        /*0012*/ 	.short	0x0020
        /*0014*/ 	.byte	0x00, 0xf5, 0x21, 0x00


	//----- nvinfo : EIATTR_KPARAM_INFO
	.align		4
.L_15:
        /*0018*/ 	.byte	0x04, 0x17
        /*001a*/ 	.short	(.L_17 - .L_16)
.L_16:
        /*001c*/ 	.word	0x00000000
        /*0020*/ 	.short	0x0004
        /*0022*/ 	.short	0x0018
        /*0024*/ 	.byte	0x00, 0xf5, 0x21, 0x00


	//----- nvinfo : EIATTR_KPARAM_INFO
	.align		4
.L_17:
        /*0028*/ 	.byte	0x04, 0x17
        /*002a*/ 	.short	(.L_19 - .L_18)
.L_18:
        /*002c*/ 	.word	0x00000000
        /*0030*/ 	.short	0x0003
        /*0032*/ 	.short	0x0014
        /*0034*/ 	.byte	0x00, 0xf0, 0x11, 0x00


	//----- nvinfo : EIATTR_KPARAM_INFO
	.align		4
.L_19:
        /*0038*/ 	.byte	0x04, 0x17
        /*003a*/ 	.short	(.L_21 - .L_20)
.L_20:
        /*003c*/ 	.word	0x00000000
        /*0040*/ 	.short	0x0002
        /*0042*/ 	.short	0x0010
        /*0044*/ 	.byte	0x00, 0xf0, 0x11, 0x00


	//----- nvinfo : EIATTR_KPARAM_INFO
	.align		4
.L_21:
        /*0048*/ 	.byte	0x04, 0x17
        /*004a*/ 	.short	(.L_23 - .L_22)
.L_22:
        /*004c*/ 	.word	0x00000000
        /*0050*/ 	.short	0x0001
        /*0052*/ 	.short	0x0008
        /*0054*/ 	.byte	0x00, 0xf5, 0x21, 0x00


	//----- nvinfo : EIATTR_KPARAM_INFO
	.align		4
.L_23:
        /*0058*/ 	.byte	0x04, 0x17
        /*005a*/ 	.short	(.L_25 - .L_24)
.L_24:
        /*005c*/ 	.word	0x00000000
        /*0060*/ 	.short	0x0000
        /*0062*/ 	.short	0x0000
        /*0064*/ 	.byte	0x00, 0xf5, 0x21, 0x00


	//----- nvinfo : EIATTR_SPARSE_MMA_MASK
	.align		4
.L_25:
        /*0068*/ 	.byte	0x03, 0x50
        /*006a*/ 	.short	0x0000


	//----- nvinfo : EIATTR_MAXREG_COUNT
	.align		4
        /*006c*/ 	.byte	0x03, 0x1b
        /*006e*/ 	.short	0x00ff


	//----- nvinfo : EIATTR_MERCURY_ISA_VERSION
	.align		4
        /*0070*/ 	.byte	0x03, 0x5f
        /*0072*/ 	.short	0x0101


	//----- nvinfo : EIATTR_INT_WARP_WIDE_INSTR_OFFSETS
	.align		4
        /*0074*/ 	.byte	0x04, 0x31
        /*0076*/ 	.short	(.L_27 - .L_26)


	//   ....[0]....
.L_26:
        /*0078*/ 	.word	0x00000090


	//   ....[1]....
        /*007c*/ 	.word	0x00000150


	//   ....[2]....
        /*0080*/ 	.word	0x000001e0


	//----- nvinfo : EIATTR_VRC_CTA_INIT_COUNT
	.align		4
.L_27:
        /*0084*/ 	.byte	0x02, 0x4a
	.zero		1
	.zero		1


	//----- nvinfo : EIATTR_EXIT_INSTR_OFFSETS
	.align		4
        /*0088*/ 	.byte	0x04, 0x1c
        /*008a*/ 	.short	(.L_29 - .L_28)


	//   ....[0]....
.L_28:
        /*008c*/ 	.word	0x00000070


	//   ....[1]....
        /*0090*/ 	.word	0x000002d0


	//----- nvinfo : EIATTR_CRS_STACK_SIZE
	.align		4
.L_29:
        /*0094*/ 	.byte	0x04, 0x1e
        /*0096*/ 	.short	(.L_31 - .L_30)
.L_30:
        /*0098*/ 	.word	0x00000000


	//----- nvinfo : EIATTR_CBANK_PARAM_SIZE
	.align		4
.L_31:
        /*009c*/ 	.byte	0x03, 0x19
        /*009e*/ 	.short	0x0028


	//----- nvinfo : EIATTR_PARAM_CBANK
	.align		4
        /*00a0*/ 	.byte	0x04, 0x0a
        /*00a2*/ 	.short	(.L_33 - .L_32)
	.align		4
.L_32:
        /*00a4*/ 	.word	index@(.nv.constant0._Z16stack_pop_kernelPiS_iiS_S_)
        /*00a8*/ 	.short	0x0380
        /*00aa*/ 	.short	0x0028


	//----- nvinfo : EIATTR_SW_WAR
	.align		4
.L_33:
        /*00ac*/ 	.byte	0x04, 0x36
        /*00ae*/ 	.short	(.L_35 - .L_34)
.L_34:
        /*00b0*/ 	.word	0x00000008
.L_35:


//--------------------- .nv.info._Z17stack_push_kernelPiS_iiS_ --------------------------
	.section	.nv.info._Z17stack_push_kernelPiS_iiS_,"",@"SHT_CUDA_INFO"
	.sectionflags	@""
	.align	4


	//----- nvinfo : EIATTR_CUDA_API_VERSION
	.align		4
        /*0000*/ 	.byte	0x04, 0x37
        /*0002*/ 	.short	(.L_37 - .L_36)
.L_36:
        /*0004*/ 	.word	0x00000082


	//----- nvinfo : EIATTR_KPARAM_INFO
	.align		4
.L_37:
        /*0008*/ 	.byte	0x04, 0x17
        /*000a*/ 	.short	(.L_39 - .L_38)
.L_38:
        /*000c*/ 	.word	0x00000000
        /*0010*/ 	.short	0x0004
        /*0012*/ 	.short	0x0018
        /*0014*/ 	.byte	0x00, 0xf5, 0x21, 0x00


	//----- nvinfo : EIATTR_KPARAM_INFO
	.align		4
.L_39:
        /*0018*/ 	.byte	0x04, 0x17
        /*001a*/ 	.short	(.L_41 - .L_40)
.L_40:
        /*001c*/ 	.word	0x00000000
        /*0020*/ 	.short	0x0003
        /*0022*/ 	.short	0x0014
        /*0024*/ 	.byte	0x00, 0xf0, 0x11, 0x00


	//----- nvinfo : EIATTR_KPARAM_INFO
	.align		4
.L_41:
        /*0028*/ 	.byte	0x04, 0x17
        /*002a*/ 	.short	(.L_43 - .L_42)
.L_42:
        /*002c*/ 	.word	0x00000000
        /*0030*/ 	.short	0x0002
        /*0032*/ 	.short	0x0010
        /*0034*/ 	.byte	0x00, 0xf0, 0x11, 0x00


	//----- nvinfo : EIATTR_KPARAM_INFO
	.align		4
.L_43:
        /*0038*/ 	.byte	0x04, 0x17
        /*003a*/ 	.short	(.L_45 - .L_44)
.L_44:
        /*003c*/ 	.word	0x00000000
        /*0040*/ 	.short	0x0001
        /*0042*/ 	.short	0x0008
        /*0044*/ 	.byte	0x00, 0xf5, 0x21, 0x00


	//----- nvinfo : EIATTR_KPARAM_INFO
	.align		4
.L_45:
        /*0048*/ 	.byte	0x04, 0x17
        /*004a*/ 	.short	(.L_47 - .L_46)
.L_46:
        /*004c*/ 	.word	0x00000000
        /*0050*/ 	.short	0x0000
        /*0052*/ 	.short	0x0000
        /*0054*/ 	.byte	0x00, 0xf5, 0x21, 0x00


	//----- nvinfo : EIATTR_SPARSE_MMA_MASK
	.align		4
.L_47:
        /*0058*/ 	.byte	0x03, 0x50
        /*005a*/ 	.short	0x0000


	//----- nvinfo : EIATTR_MAXREG_COUNT
	.align		4
        /*005c*/ 	.byte	0x03, 0x1b
        /*005e*/ 	.short	0x00ff


	//----- nvinfo : EIATTR_MERCURY_ISA_VERSION
	.align		4
        /*0060*/ 	.byte	0x03, 0x5f
        /*0062*/ 	.short	0x0101


	//----- nvinfo : EIATTR_INT_WARP_WIDE_INSTR_OFFSETS
	.align		4
        /*0064*/ 	.byte	0x04, 0x31
        /*0066*/ 	.short	(.L_49 - .L_48)


	//   ....[0]....
.L_48:
        /*0068*/ 	.word	0x00000110


	//   ....[1]....
        /*006c*/ 	.word	0x000001e0


	//   ....[2]....
        /*0070*/ 	.word	0x00000270


	//----- nvinfo : EIATTR_VRC_CTA_INIT_COUNT
	.align		4
.L_49:
        /*0074*/ 	.byte	0x02, 0x4a
	.zero		1
	.zero		1


	//----- nvinfo : EIATTR_EXIT_INSTR_OFFSETS
	.align		4
        /*0078*/ 	.byte	0x04, 0x1c
        /*007a*/ 	.short	(.L_51 - .L_50)


	//   ....[0]....
.L_50:
        /*007c*/ 	.word	0x000000f0


	//   ....[1]....
        /*0080*/ 	.word	0x000002f0


	//----- nvinfo : EIATTR_CRS_STACK_SIZE
	.align		4
.L_51:
        /*0084*/ 	.byte	0x04, 0x1e
        /*0086*/ 	.short	(.L_53 - .L_52)
.L_52:
        /*0088*/ 	.word	0x00000000


	//----- nvinfo : EIATTR_CBANK_PARAM_SIZE
	.align		4
.L_53:
        /*008c*/ 	.byte	0x03, 0x19
        /*008e*/ 	.short	0x0020


	//----- nvinfo : EIATTR_PARAM_CBANK
	.align		4
        /*0090*/ 	.byte	0x04, 0x0a
        /*0092*/ 	.short	(.L_55 - .L_54)
	.align		4
.L_54:
        /*0094*/ 	.word	index@(.nv.constant0._Z17stack_push_kernelPiS_iiS_)
        /*0098*/ 	.short	0x0380
        /*009a*/ 	.short	0x0020


	//----- nvinfo : EIATTR_SW_WAR
	.align		4
.L_55:
        /*009c*/ 	.byte	0x04, 0x36
        /*009e*/ 	.short	(.L_57 - .L_56)
.L_56:
        /*00a0*/ 	.word	0x00000008
.L_57:


//--------------------- .nv.callgraph             --------------------------
	.section	.nv.callgraph,"",@"SHT_CUDA_CALLGRAPH"
	.align	4
	.sectionentsize	8
	.align		4
        /*0000*/ 	.word	0x00000000
	.align		4
        /*0004*/ 	.word	0xffffffff
	.align		4
        /*0008*/ 	.word	0x00000000
	.align		4
        /*000c*/ 	.word	0xfffffffe
	.align		4
        /*0010*/ 	.word	0x00000000
	.align		4
        /*0014*/ 	.word	0xfffffffd
	.align		4
        /*0018*/ 	.word	0x00000000
	.align		4
        /*001c*/ 	.word	0xfffffffc


//--------------------- .text._Z16stack_pop_kernelPiS_iiS_S_ --------------------------
	.section	.text._Z16stack_pop_kernelPiS_iiS_S_,"ax",@progbits
	.align	128
        .global         _Z16stack_pop_kernelPiS_iiS_S_
        .type           _Z16stack_pop_kernelPiS_iiS_S_,@function
        .size           _Z16stack_pop_kernelPiS_iiS_S_,(.L_x_7 - _Z16stack_pop_kernelPiS_iiS_S_)
        .other          _Z16stack_pop_kernelPiS_iiS_S_,@"STO_CUDA_ENTRY STV_DEFAULT"
_Z16stack_pop_kernelPiS_iiS_S_:
.text._Z16stack_pop_kernelPiS_iiS_S_:
[----:B------:R-:W-:Y:S01]  /*0000*/  LDC R1, c[0x0][0x37c] ;  /* 0x0000df00ff017b82 */ /* 0x000fe20000000800 */
[----:B------:R-:W0:Y:S07]  /*0010*/  S2R R0, SR_TID.X ;  /* 0x0000000000007919 */ /* 0x000e2e0000002100 */
[----:B------:R-:W0:Y:S01]  /*0020*/  S2UR UR4, SR_CTAID.X ;  /* 0x00000000000479c3 */ /* 0x000e220000002500 */
[----:B------:R-:W1:Y:S07]  /*0030*/  LDCU UR5, c[0x0][0x394] ;  /* 0x00007280ff0577ac */ /* 0x000e6e0008000800 */
[----:B------:R-:W0:Y:S02]  /*0040*/  LDC R7, c[0x0][0x360] ;  /* 0x0000d800ff077b82 */ /* 0x000e240000000800 */
[----:B0-----:R-:W-:-:S05]  /*0050*/  IMAD R7, R7, UR4, R0 ;  /* 0x0000000407077c24 */ /* 0x001fca000f8e0200 */
[----:B-1----:R-:W-:-:S13]  /*0060*/  ISETP.GE.AND P0, PT, R7, UR5, PT ;  /* 0x0000000507007c0c */ /* 0x002fda000bf06270 */
[----:B------:R-:W-:Y:S05]  /*0070*/  @P0 EXIT ;  /* 0x000000000000094d */ /* 0x000fea0003800000 */
[----:B------:R-:W0:Y:S01]  /*0080*/  S2R R5, SR_LANEID ;  /* 0x0000000000057919 */ /* 0x000e220000000000 */
[----:B------:R-:W-:Y:S01]  /*0090*/  VOTEU.ANY UR6, UPT, PT ;  /* 0x0000000000067886 */ /* 0x000fe200038e0100 */
[----:B------:R-:W1:Y:S01]  /*00a0*/  LDC.64 R2, c[0x0][0x388] ;  /* 0x0000e200ff027b82 */ /* 0x000e620000000a00 */
[----:B------:R-:W0:Y:S01]  /*00b0*/  FLO.U32 R4, UR6 ;  /* 0x0000000600047d00 */ /* 0x000e2200080e0000 */
[----:B------:R-:W1:Y:S01]  /*00c0*/  LDCU.64 UR4, c[0x0][0x358] ;  /* 0x00006b00ff0477ac */ /* 0x000e620008000a00 */
[----:B------:R-:W-:-:S06]  /*00d0*/  UPOPC UR7, UR6 ;  /* 0x00000006000772bf */ /* 0x000fcc0008000000 */
[----:B------:R-:W-:Y:S01]  /*00e0*/  IMAD R9, RZ, RZ, -UR7 ;  /* 0x80000007ff097e24 */ /* 0x000fe2000f8e02ff */
[----:B0-----:R-:W-:-:S13]  /*00f0*/  ISETP.EQ.U32.AND P0, PT, R4, R5, PT ;  /* 0x000000050400720c */ /* 0x001fda0003f02070 */
[----:B-1----:R-:W2:Y:S01]  /*0100*/  @P0 ATOMG.E.ADD.STRONG.GPU PT, R9, desc[UR4][R2.64], R9 ;  /* 0x80000009020909a8 */ /* 0x002ea200081ef104 */
[----:B------:R-:W-:Y:S01]  /*0110*/  BSSY.RECONVERGENT B0, `(.L_x_0) ;  /* 0x0000013000007945 */ /* 0x000fe20003800200 */
[----:B------:R-:W0:Y:S02]  /*0120*/  S2R R6, SR_LTMASK ;  /* 0x0000000000067919 */ /* 0x000e240000003900 */
[----:B0-----:R-:W-:-:S04]  /*0130*/  LOP3.LUT R6, R6, UR6, RZ, 0xc0, !PT ;  /* 0x0000000606067c12 */ /* 0x001fc8000f8ec0ff */
[----:B------:R-:W0:Y:S01]  /*0140*/  POPC R11, R6 ;  /* 0x00000006000b7309 */ /* 0x000e220000000000 */
[----:B--2---:R-:W0:Y:S02]  /*0150*/  SHFL.IDX PT, R0, R9, R4, 0x1f ;  /* 0x00001f0409007589 */ /* 0x004e2400000e0000 */
[----:B0-----:R-:W-:-:S05]  /*0160*/  IMAD.IADD R0, R0, 0x1, -R11 ;  /* 0x0000000100007824 */ /* 0x001fca00078e0a0b */
[----:B------:R-:W-:-:S13]  /*0170*/  ISETP.GE.AND P0, PT, R0, 0x1, PT ;  /* 0x000000010000780c */ /* 0x000fda0003f06270 */
[----:B------:R-:W-:Y:S05]  /*0180*/  @!P0 BRA `(.L_x_1) ;  /* 0x0000000000148947 */ /* 0x000fea0003800000 */
[----:B------:R-:W0:Y:S01]  /*0190*/  LDC.64 R2, c[0x0][0x380] ;  /* 0x0000e000ff027b82 */ /* 0x000e220000000a00 */
[----:B------:R-:W-:-:S05]  /*01a0*/  IADD3 R5, PT, PT, R0, -0x1, RZ ;  /* 0xffffffff00057810 */ /* 0x000fca0007ffe0ff */
[----:B0-----:R-:W-:-:S05]  /*01b0*/  IMAD.WIDE.U32 R2, R5, 0x4, R2 ;  /* 0x0000000405027825 */ /* 0x001fca00078e0002 */
[----:B------:R0:W5:Y:S01]  /*01c0*/  LDG.E R9, desc[UR4][R2.64] ;  /* 0x0000000402097981 */ /* 0x000162000c1e1900 */
[----:B------:R-:W-:Y:S05]  /*01d0*/  BRA `(.L_x_2) ;  /* 0x0000000000187947 */ /* 0x000fea0003800000 */
.L_x_1:
[----:B------:R-:W-:Y:S02]  /*01e0*/  VOTEU.ANY UR6, UPT, PT ;  /* 0x0000000000067886 */ /* 0x000fe400038e0100 */
[----:B------:R-:W-:Y:S02]  /*01f0*/  UFLO.U32 UR7, UR6 ;  /* 0x00000006000772bd */ /* 0x000fe400080e0000 */
[----:B------:R-:W0:Y:S04]  /*0200*/  POPC R11, UR6 ;  /* 0x00000006000b7d09 */ /* 0x000e280008000000 */
[----:B------:R-:W-:-:S13]  /*0210*/  ISETP.EQ.U32.AND P0, PT, R5, UR7, PT ;  /* 0x0000000705007c0c */ /* 0x000fda000bf02070 */
[----:B0-----:R1:W-:Y:S01]  /*0220*/  @P0 REDG.E.ADD.STRONG.GPU desc[UR4][R2.64], R11 ;  /* 0x0000000b0200098e */ /* 0x0013e2000c12e104 */
[----:B------:R-:W-:-:S07]  /*0230*/  IMAD.MOV.U32 R9, RZ, RZ, -0x1 ;  /* 0xffffffffff097424 */ /* 0x000fce00078e00ff */
.L_x_2:
[----:B------:R-:W-:Y:S05]  /*0240*/  BSYNC.RECONVERGENT B0 ;  /* 0x0000000000007941 */ /* 0x000fea0003800200 */
.L_x_0:
[----:B01----:R-:W0:Y:S01]  /*0250*/  LDC.64 R2, c[0x0][0x398] ;  /* 0x0000e600ff027b82 */ /* 0x003e220000000a00 */
[----:B------:R-:W-:-:S07]  /*0260*/  ISETP.GT.AND P0, PT, R0, RZ, PT ;  /* 0x000000ff0000720c */ /* 0x000fce0003f04270 */
[----:B------:R-:W1:Y:S01]  /*0270*/  LDC.64 R4, c[0x0][0x3a0] ;  /* 0x0000e800ff047b82 */ /* 0x000e620000000a00 */
[----:B0-----:R-:W-:-:S05]  /*0280*/  IMAD.WIDE R2, R7, 0x4, R2 ;  /* 0x0000000407027825 */ /* 0x001fca00078e0202 */
[----:B-----5:R-:W-:Y:S01]  /*0290*/  STG.E desc[UR4][R2.64], R9 ;  /* 0x0000000902007986 */ /* 0x020fe2000c101904 */
[----:B-1----:R-:W-:Y:S01]  /*02a0*/  IMAD.WIDE R4, R7, 0x4, R4 ;  /* 0x0000000407047825 */ /* 0x002fe200078e0204 */
[----:B------:R-:W-:-:S05]  /*02b0*/  SEL R7, RZ, 0x1, !P0 ;  /* 0x00000001ff077807 */ /* 0x000fca0004000000 */
[----:B------:R-:W-:Y:S01]  /*02c0*/  STG.E desc[UR4][R4.64], R7 ;  /* 0x0000000704007986 */ /* 0x000fe2000c101904 */
[----:B------:R-:W-:Y:S05]  /*02d0*/  EXIT ;  /* 0x000000000000794d */ /* 0x000fea0003800000 */
.L_x_3:
[----:B------:R-:W-:-:S00]  /*02e0*/  BRA `(.L_x_3) ;  /* 0xfffffffc00fc7947 */ /* 0x000fc0000383ffff */
[----:B------:R-:W-:-:S00]  /*02f0*/  NOP ;  /* 0x0000000000007918 */ /* 0x000fc00000000000 */
        /* <DEDUP_REMOVED lines=8> */
.L_x_7:


//--------------------- .text._Z17stack_push_kernelPiS_iiS_ --------------------------
	.section	.text._Z17stack_push_kernelPiS_iiS_,"ax",@progbits
	.align	128
        .global         _Z17stack_push_kernelPiS_iiS_
        .type           _Z17stack_push_kernelPiS_iiS_,@function
        .size           _Z17stack_push_kernelPiS_iiS_,(.L_x_8 - _Z17stack_push_kernelPiS_iiS_)
        .other          _Z17stack_push_kernelPiS_iiS_,@"STO_CUDA_ENTRY STV_DEFAULT"
_Z17stack_push_kernelPiS_iiS_:
.text._Z17stack_push_kernelPiS_iiS_:
[----:B------:R-:W-:Y:S01]  /*0000*/  LDC R1, c[0x0][0x37c] ;  /* 0x0000df00ff017b82 */ /* 0x000fe20000000800 */
[----:B------:R-:W0:Y:S07]  /*0010*/  S2R R9, SR_TID.X ;  /* 0x0000000000097919 */ /* 0x000e2e0000002100 */
[----:B------:R-:W0:Y:S01]  /*0020*/  S2UR UR4, SR_CTAID.X ;  /* 0x00000000000479c3 */ /* 0x000e220000002500 */
[----:B------:R-:W1:Y:S07]  /*0030*/  LDCU.64 UR6, c[0x0][0x358] ;  /* 0x00006b00ff0677ac */ /* 0x000e6e0008000a00 */
[----:B------:R-:W2:Y:S01]  /*0040*/  LDC R0, c[0x0][0x360] ;  /* 0x0000d800ff007b82 */ /* 0x000ea20000000800 */
[----:B0-----:R-:W-:-:S13]  /*0050*/  LOP3.LUT P0, RZ, R9, UR4, RZ, 0xfc, !PT ;  /* 0x0000000409ff7c12 */ /* 0x001fda000f80fcff */
[----:B------:R-:W1:Y:S02]  /*0060*/  @!P0 LDC.64 R2, c[0x0][0x388] ;  /* 0x0000e200ff028b82 */ /* 0x000e640000000a00 */
[----:B-1----:R0:W-:Y:S01]  /*0070*/  @!P0 STG.E desc[UR6][R2.64], RZ ;  /* 0x000000ff02008986 */ /* 0x0021e2000c101906 */
[----:B------:R-:W-:Y:S06]  /*0080*/  MEMBAR.SC.GPU ;  /* 0x0000000000007992 */ /* 0x000fec0000002000 */
[----:B------:R-:W-:-:S00]  /*0090*/  ERRBAR ;  /* 0x00000000000079ab */ /* 0x000fc00000000000 */
[----:B------:R-:W-:Y:S06]  /*00a0*/  CGAERRBAR ;  /* 0x00000000000075ab */ /* 0x000fec0000000000 */
[----:B------:R-:W-:Y:S01]  /*00b0*/  CCTL.IVALL ;  /* 0x00000000ff00798f */ /* 0x000fe20002000000 */
[----:B------:R-:W1:Y:S01]  /*00c0*/  LDCU UR5, c[0x0][0x394] ;  /* 0x00007280ff0577ac */ /* 0x000e620008000800 */
[----:B--2---:R-:W-:-:S05]  /*00d0*/  IMAD R9, R0, UR4, R9 ;  /* 0x0000000400097c24 */ /* 0x004fca000f8e0209 */
[----:B-1----:R-:W-:-:S13]  /*00e0*/  ISETP.GE.AND P0, PT, R9, UR5, PT ;  /* 0x0000000509007c0c */ /* 0x002fda000bf06270 */
[----:B0-----:R-:W-:Y:S05]  /*00f0*/  @P0 EXIT ;  /* 0x000000000000094d */ /* 0x001fea0003800000 */
[----:B------:R-:W0:Y:S01]  /*0100*/  S2R R15, SR_LANEID ;  /* 0x00000000000f7919 */ /* 0x000e220000000000 */
[----:B------:R-:W-:Y:S01]  /*0110*/  VOTEU.ANY UR4, UPT, PT ;  /* 0x0000000000047886 */ /* 0x000fe200038e0100 */
[----:B------:R-:W1:Y:S01]  /*0120*/  LDC.64 R2, c[0x0][0x388] ;  /* 0x0000e200ff027b82 */ /* 0x000e620000000a00 */
[----:B------:R-:W0:Y:S01]  /*0130*/  FLO.U32 R0, UR4 ;  /* 0x0000000400007d00 */ /* 0x000e2200080e0000 */
[----:B------:R-:W2:Y:S01]  /*0140*/  S2R R4, SR_LTMASK ;  /* 0x0000000000047919 */ /* 0x000ea20000003900 */
[----:B------:R-:W3:Y:S05]  /*0150*/  LDCU UR8, c[0x0][0x390] ;  /* 0x00007200ff0877ac */ /* 0x000eea0008000800 */
[----:B------:R-:W4:Y:S01]  /*0160*/  LDC.64 R6, c[0x0][0x398] ;  /* 0x0000e600ff067b82 */ /* 0x000f220000000a00 */
[----:B------:R-:W1:Y:S01]  /*0170*/  POPC R13, UR4 ;  /* 0x00000004000d7d09 */ /* 0x000e620008000000 */
[----:B0-----:R-:W-:-:S13]  /*0180*/  ISETP.EQ.U32.AND P0, PT, R0, R15, PT ;  /* 0x0000000f0000720c */ /* 0x001fda0003f02070 */
[----:B-1----:R-:W5:Y:S01]  /*0190*/  @P0 ATOMG.E.ADD.STRONG.GPU PT, R13, desc[UR6][R2.64], R13 ;  /* 0x8000000d020d09a8 */ /* 0x002f6200081ef106 */
[----:B--2---:R-:W-:Y:S01]  /*01a0*/  LOP3.LUT R8, R4, UR4, RZ, 0xc0, !PT ;  /* 0x0000000404087c12 */ /* 0x004fe2000f8ec0ff */
[----:B------:R-:W-:Y:S01]  /*01b0*/  BSSY.RECONVERGENT B0, `(.L_x_4) ;  /* 0x0000012000007945 */ /* 0x000fe20003800200 */
[----:B----4-:R-:W-:-:S04]  /*01c0*/  IMAD.WIDE R6, R9, 0x4, R6 ;  /* 0x0000000409067825 */ /* 0x010fc800078e0206 */
[----:B------:R-:W0:Y:S01]  /*01d0*/  POPC R8, R8 ;  /* 0x0000000800087309 */ /* 0x000e220000000000 */
[----:B-----5:R-:W0:Y:S02]  /*01e0*/  SHFL.IDX PT, R11, R13, R0, 0x1f ;  /* 0x00001f000d0b7589 */ /* 0x020e2400000e0000 */
[----:B0-----:R-:W-:-:S05]  /*01f0*/  IMAD.IADD R11, R11, 0x1, R8 ;  /* 0x000000010b0b7824 */ /* 0x001fca00078e0208 */
[C---:B---3--:R-:W-:Y:S02]  /*0200*/  ISETP.GE.AND P0, PT, R11.reuse, UR8, PT ;  /* 0x000000080b007c0c */ /* 0x048fe4000bf06270 */
[----:B------:R-:W-:-:S11]  /*0210*/  ISETP.GE.AND P1, PT, R11, UR8, PT ;  /* 0x000000080b007c0c */ /* 0x000fd6000bf26270 */
[----:B------:R-:W0:Y:S02]  /*0220*/  @!P0 LDC.64 R4, c[0x0][0x380] ;  /* 0x0000e000ff048b82 */ /* 0x000e240000000a00 */
[----:B0-----:R-:W-:Y:S01]  /*0230*/  @!P0 IMAD.WIDE R4, R11, 0x4, R4 ;  /* 0x000000040b048825 */ /* 0x001fe200078e0204 */
[----:B------:R-:W-:-:S04]  /*0240*/  SEL R11, RZ, 0x1, P1 ;  /* 0x00000001ff0b7807 */ /* 0x000fc80000800000 */
[----:B------:R0:W-:Y:S01]  /*0250*/  @!P0 STG.E desc[UR6][R4.64], R9 ;  /* 0x0000000904008986 */ /* 0x0001e2000c101906 */
[----:B------:R-:W-:Y:S05]  /*0260*/  @!P0 BRA `(.L_x_5) ;  /* 0x0000000000188947 */ /* 0x000fea0003800000 */
[----:B------:R-:W-:Y:S02]  /*0270*/  VOTEU.ANY UR4, UPT, PT ;  /* 0x0000000000047886 */ /* 0x000fe400038e0100 */
[----:B------:R-:W-:Y:S02]  /*0280*/  UFLO.U32 UR5, UR4 ;  /* 0x00000004000572bd */ /* 0x000fe400080e0000 */
[----:B------:R-:W-:-:S04]  /*0290*/  UPOPC UR4, UR4 ;  /* 0x00000004000472bf */ /* 0x000fc80008000000 */
[----:B------:R-:W-:Y:S02]  /*02a0*/  ISETP.EQ.U32.AND P0, PT, R15, UR5, PT ;  /* 0x000000050f007c0c */ /* 0x000fe4000bf02070 */
[----:B0-----:R-:W-:-:S11]  /*02b0*/  IMAD R5, RZ, RZ, -UR4 ;  /* 0x80000004ff057e24 */ /* 0x001fd6000f8e02ff */
[----:B------:R1:W5:Y:S02]  /*02c0*/  @P0 ATOMG.E.ADD.STRONG.GPU PT, RZ, desc[UR6][R2.64], R5 ;  /* 0x8000000502ff09a8 */ /* 0x00036400081ef106 */
.L_x_5:
[----:B------:R-:W-:Y:S05]  /*02d0*/  BSYNC.RECONVERGENT B0 ;  /* 0x0000000000007941 */ /* 0x000fea0003800200 */
.L_x_4:
[----:B------:R-:W-:Y:S01]  /*02e0*/  STG.E desc[UR6][R6.64], R11 ;  /* 0x0000000b06007986 */ /* 0x000fe2000c101906 */
[----:B------:R-:W-:Y:S05]  /*02f0*/  EXIT ;  /* 0x000000000000794d */ /* 0x000fea0003800000 */
.L_x_6:
        /* <DEDUP_REMOVED lines=16> */
.L_x_8:


//--------------------- .nv.shared.reserved.0     --------------------------
	.section	.nv.shared.reserved.0,"aw",@nobits
	.weak		__nv_reservedSMEM_offset_0_alias
	.size		__nv_reservedSMEM_offset_0_alias, 0, 64
	.other		__nv_reservedSMEM_offset_0_alias,@"STO_CUDA_RESERVED_SHARED STV_DEFAULT"
__nv_reservedSMEM_offset_0_alias:
	.zero		0
	.zero		64


//--------------------- .nv.constant0._Z16stack_pop_kernelPiS_iiS_S_ --------------------------
	.section	.nv.constant0._Z16stack_pop_kernelPiS_iiS_S_,"a",@progbits
	.sectionflags	@""
	.align	4
.nv.constant0._Z16stack_pop_kernelPiS_iiS_S_:
	.zero		936


//--------------------- .nv.constant0._Z17stack_push_kernelPiS_iiS_ --------------------------
	.section	.nv.constant0._Z17stack_push_kernelPiS_iiS_,"a",@progbits
	.sectionflags	@""
	.align	4
.nv.constant0._Z17stack_push_kernelPiS_iiS_:
	.zero		928


//--------------------- SYMBOLS --------------------------

	.type		.nv.reservedSmem.offset0,@object
	.size		.nv.reservedSmem.offset0,0x4
